//
// Generated by NVIDIA NVVM Compiler
//
// Compiler Build ID: CL-36424714
// Cuda compilation tools, release 13.0, V13.0.88
// Based on NVVM 20.0.0
//

.version 9.0
.target sm_100
.address_size 64

	// .globl	_Z10prefix_sumPfS_S_
// _ZZ10prefix_sumPfS_S_E4smem has been demoted

.visible .entry _Z10prefix_sumPfS_S_(
	.param .u64 .ptr .align 1 _Z10prefix_sumPfS_S__param_0,
	.param .u64 .ptr .align 1 _Z10prefix_sumPfS_S__param_1,
	.param .u64 .ptr .align 1 _Z10prefix_sumPfS_S__param_2
)
{
	.reg .pred 	%p<9>;
	.reg .b32 	%r<9>;
	.reg .b32 	%f<19>;
	.reg .b64 	%rd<13>;
	// demoted variable
	.shared .align 4 .b8 _ZZ10prefix_sumPfS_S_E4smem[128];
	ld.param.u64 	%rd1, [_Z10prefix_sumPfS_S__param_0];
	ld.param.u64 	%rd2, [_Z10prefix_sumPfS_S__param_1];
	ld.param.u64 	%rd3, [_Z10prefix_sumPfS_S__param_2];
	mov.u32 	%r1, %tid.x;
	mov.u32 	%r5, %ntid.x;
	mov.u32 	%r2, %ctaid.x;
	mad.lo.s32 	%r3, %r5, %r2, %r1;
	setp.gt.s32 	%p1, %r3, 99;
	shl.b32 	%r6, %r1, 2;
	mov.u32 	%r7, _ZZ10prefix_sumPfS_S_E4smem;
	add.s32 	%r4, %r7, %r6;
	@%p1 bra 	$L__BB0_2;
	cvta.to.global.u64 	%rd4, %rd1;
	mul.wide.s32 	%rd5, %r3, 4;
	add.s64 	%rd6, %rd4, %rd5;
	ld.global.f32 	%f1, [%rd6];
	st.shared.f32 	[%r4], %f1;
	bra.uni 	$L__BB0_3;
$L__BB0_2:
	mov.b32 	%r8, 0;
	st.shared.u32 	[%r4], %r8;
$L__BB0_3:
	bar.sync 	0;
	setp.eq.s32 	%p2, %r1, 0;
	@%p2 bra 	$L__BB0_5;
	ld.shared.f32 	%f2, [%r4];
	ld.shared.f32 	%f3, [%r4+-4];
	add.f32 	%f4, %f2, %f3;
	st.shared.f32 	[%r4], %f4;
$L__BB0_5:
	bar.sync 	0;
	setp.lt.u32 	%p3, %r1, 2;
	@%p3 bra 	$L__BB0_7;
	ld.shared.f32 	%f5, [%r4];
	ld.shared.f32 	%f6, [%r4+-8];
	add.f32 	%f7, %f5, %f6;
	st.shared.f32 	[%r4], %f7;
$L__BB0_7:
	bar.sync 	0;
	setp.lt.u32 	%p4, %r1, 4;
	@%p4 bra 	$L__BB0_9;
	ld.shared.f32 	%f8, [%r4];
	ld.shared.f32 	%f9, [%r4+-16];
	add.f32 	%f10, %f8, %f9;
	st.shared.f32 	[%r4], %f10;
$L__BB0_9:
	bar.sync 	0;
	setp.lt.u32 	%p5, %r1, 8;
	@%p5 bra 	$L__BB0_11;
	ld.shared.f32 	%f11, [%r4];
	ld.shared.f32 	%f12, [%r4+-32];
	add.f32 	%f13, %f11, %f12;
	st.shared.f32 	[%r4], %f13;
$L__BB0_11:
	bar.sync 	0;
	setp.lt.u32 	%p6, %r1, 16;
	@%p6 bra 	$L__BB0_13;
	ld.shared.f32 	%f14, [%r4];
	ld.shared.f32 	%f15, [%r4+-64];
	add.f32 	%f16, %f14, %f15;
	st.shared.f32 	[%r4], %f16;
$L__BB0_13:
	setp.gt.s32 	%p7, %r3, 99;
	bar.sync 	0;
	@%p7 bra 	$L__BB0_15;
	ld.shared.f32 	%f17, [%r4];
	cvta.to.global.u64 	%rd7, %rd2;
	mul.wide.s32 	%rd8, %r3, 4;
	add.s64 	%rd9, %rd7, %rd8;
	st.global.f32 	[%rd9], %f17;
$L__BB0_15:
	setp.ne.s32 	%p8, %r1, 31;
	@%p8 bra 	$L__BB0_17;
	ld.shared.f32 	%f18, [_ZZ10prefix_sumPfS_S_E4smem+124];
	cvta.to.global.u64 	%rd10, %rd3;
	mul.wide.u32 	%rd11, %r2, 4;
	add.s64 	%rd12, %rd10, %rd11;
	st.global.f32 	[%rd12], %f18;
$L__BB0_17:
	ret;

}
	// .globl	_Z15block_reductionPfS_
.visible .entry _Z15block_reductionPfS_(
	.param .u64 .ptr .align 1 _Z15block_reductionPfS__param_0,
	.param .u64 .ptr .align 1 _Z15block_reductionPfS__param_1
)
{
	.reg .pred 	%p<4>;
	.reg .b32 	%r<6>;
	.reg .b32 	%f<4>;
	.reg .b64 	%rd<9>;

	ld.param.u64 	%rd1, [_Z15block_reductionPfS__param_0];
	ld.param.u64 	%rd2, [_Z15block_reductionPfS__param_1];
	mov.u32 	%r3, %tid.x;
	mov.u32 	%r1, %ctaid.x;
	mov.u32 	%r4, %ntid.x;
	mad.lo.s32 	%r2, %r1, %r4, %r3;
	setp.gt.s32 	%p1, %r2, 99;
	setp.eq.s32 	%p2, %r1, 0;
	or.pred  	%p3, %p2, %p1;
	@%p3 bra 	$L__BB1_2;
	cvta.to.global.u64 	%rd3, %rd2;
	cvta.to.global.u64 	%rd4, %rd1;
	add.s32 	%r5, %r1, -1;
	mul.wide.u32 	%rd5, %r5, 4;
	add.s64 	%rd6, %rd3, %rd5;
	ld.global.f32 	%f1, [%rd6];
	mul.wide.s32 	%rd7, %r2, 4;
	add.s64 	%rd8, %rd4, %rd7;
	ld.global.f32 	%f2, [%rd8];
	add.f32 	%f3, %f1, %f2;
	st.global.f32 	[%rd8], %f3;
$L__BB1_2:
	ret;

}


// ===== COMPILED SASS (sm_100) =====

	.target	sm_100

	.elftype	@"ET_EXEC"


//--------------------- .note.nv.tkinfo           --------------------------
	.section	.note.nv.tkinfo,"",@"SHT_NOTE"
	.sectionflags	@"SHF_NOTE_NV_TKINFO"
	.tkinfo
        /*0018*/ 	.word	0x00000002
        /*0030*/ 	.string	""
        /*0030*/ 	.string	"ptxas"
        /*0030*/ 	.string	"Cuda compilation tools, release 13.0, V13.0.88"
        /*0030*/ 	.string	"Build cuda_13.0.r13.0/compiler.36424714_0"
        /*0030*/ 	.string	"-arch sm_100 -m 64 "



//--------------------- .note.nv.cuinfo           --------------------------
	.section	.note.nv.cuinfo,"",@"SHT_NOTE"
	.sectionflags	@"SHF_NOTE_NV_CUINFO"
        /*0018*/ 	.short	0x0002
        /*001a*/ 	.short	0x0064
        /*001c*/ 	.short	0x0082
	.zero		2


//--------------------- .nv.info                  --------------------------
	.section	.nv.info,"",@"SHT_CUDA_INFO"
	.align	4


	//----- nvinfo : EIATTR_REGCOUNT
	.align		4
        /*0000*/ 	.byte	0x04, 0x2f
        /*0002*/ 	.short	(.L_1 - .L_0)
	.align		4
.L_0:
        /*0004*/ 	.word	index@(_Z10prefix_sumPfS_S_)
        /*0008*/ 	.word	0x00000010


	//----- nvinfo : EIATTR_FRAME_SIZE
	.align		4
.L_1:
        /*000c*/ 	.byte	0x04, 0x11
        /*000e*/ 	.short	(.L_3 - .L_2)
	.align		4
.L_2:
        /*0010*/ 	.word	index@(_Z10prefix_sumPfS_S_)
        /*0014*/ 	.word	0x00000000


	//----- nvinfo : EIATTR_REGCOUNT
	.align		4
.L_3:
        /*0018*/ 	.byte	0x04, 0x2f
        /*001a*/ 	.short	(.L_5 - .L_4)
	.align		4
.L_4:
        /*001c*/ 	.word	index@(_Z15block_reductionPfS_)
        /*0020*/ 	.word	0x0000000c


	//----- nvinfo : EIATTR_FRAME_SIZE
	.align		4
.L_5:
        /*0024*/ 	.byte	0x04, 0x11
        /*0026*/ 	.short	(.L_7 - .L_6)
	.align		4
.L_6:
        /*0028*/ 	.word	index@(_Z15block_reductionPfS_)
        /*002c*/ 	.word	0x00000000


	//----- nvinfo : EIATTR_MIN_STACK_SIZE
	.align		4
.L_7:
        /*0030*/ 	.byte	0x04, 0x12
        /*0032*/ 	.short	(.L_9 - .L_8)
	.align		4
.L_8:
        /*0034*/ 	.word	index@(_Z15block_reductionPfS_)
        /*0038*/ 	.word	0x00000000


	//----- nvinfo : EIATTR_MIN_STACK_SIZE
	.align		4
.L_9:
        /*003c*/ 	.byte	0x04, 0x12
        /*003e*/ 	.short	(.L_11 - .L_10)
	.align		4
.L_10:
        /*0040*/ 	.word	index@(_Z10prefix_sumPfS_S_)
        /*0044*/ 	.word	0x00000000
.L_11:


//--------------------- .nv.compat                --------------------------
	.section	.nv.compat,"",@"SHT_CUDA_COMPAT_INFO"
	.align	4
        /*0000*/ 	.byte	0x02, 0x09, 0x00, 0x00, 0x02, 0x02, 0x01, 0x00, 0x02, 0x05, 0x05, 0x00, 0x03, 0x07, 0x01, 0x01
        /*0010*/ 	.byte	0x02, 0x03, 0x00, 0x00, 0x02, 0x06, 0x01, 0x00, 0x04, 0x0b, 0x08, 0x00, 0x09, 0x00, 0x00, 0x00
        /*0020*/ 	.byte	0x00, 0x00, 0x00, 0x00


//--------------------- .nv.info._Z15block_reductionPfS_ --------------------------
	.section	.nv.info._Z15block_reductionPfS_,"",@"SHT_CUDA_INFO"
	.sectionflags	@""
	.align	4


	//----- nvinfo : EIATTR_CUDA_API_VERSION
	.align		4
        /*0000*/ 	.byte	0x04, 0x37
        /*0002*/ 	.short	(.L_13 - .L_12)
.L_12:
        /*0004*/ 	.word	0x00000082


	//----- nvinfo : EIATTR_KPARAM_INFO
	.align		4
.L_13:
        /*0008*/ 	.byte	0x04, 0x17
        /*000a*/ 	.short	(.L_15 - .L_14)
.L_14:
        /*000c*/ 	.word	0x00000000
        /*0010*/ 	.short	0x0001
        /*0012*/ 	.short	0x0008
        /*0014*/ 	.byte	0x00, 0xf5, 0x21, 0x00


	//----- nvinfo : EIATTR_KPARAM_INFO
	.align		4
.L_15:
        /*0018*/ 	.byte	0x04, 0x17
        /*001a*/ 	.short	(.L_17 - .L_16)
.L_16:
        /*001c*/ 	.word	0x00000000
        /*0020*/ 	.short	0x0000
        /*0022*/ 	.short	0x0000
        /*0024*/ 	.byte	0x00, 0xf5, 0x21, 0x00


	//----- nvinfo : EIATTR_SPARSE_MMA_MASK
	.align		4
.L_17:
        /*0028*/ 	.byte	0x03, 0x50
        /*002a*/ 	.short	0x0000


	//----- nvinfo : EIATTR_MAXREG_COUNT
	.align		4
        /*002c*/ 	.byte	0x03, 0x1b
        /*002e*/ 	.short	0x00ff


	//----- nvinfo : EIATTR_MERCURY_ISA_VERSION
	.align		4
        /*0030*/ 	.byte	0x03, 0x5f
        /*0032*/ 	.short	0x0101


	//----- nvinfo : EIATTR_VRC_CTA_INIT_COUNT
	.align		4
        /*0034*/ 	.byte	0x02, 0x4a
	.zero		1
	.zero		1


	//----- nvinfo : EIATTR_EXIT_INSTR_OFFSETS
	.align		4
        /*0038*/ 	.byte	0x04, 0x1c
        /*003a*/ 	.short	(.L_19 - .L_18)


	//   ....[0]....
.L_18:
        /*003c*/ 	.word	0x00000070


	//   ....[1]....
        /*0040*/ 	.word	0x00000120


	//----- nvinfo : EIATTR_CBANK_PARAM_SIZE
	.align		4
.L_19:
        /*0044*/ 	.byte	0x03, 0x19
        /*0046*/ 	.short	0x0010


	//----- nvinfo : EIATTR_PARAM_CBANK
	.align		4
        /*0048*/ 	.byte	0x04, 0x0a
        /*004a*/ 	.short	(.L_21 - .L_20)
	.align		4
.L_20:
        /*004c*/ 	.word	index@(.nv.constant0._Z15block_reductionPfS_)
        /*0050*/ 	.short	0x0380
        /*0052*/ 	.short	0x0010


	//----- nvinfo : EIATTR_SW_WAR
	.align		4
.L_21:
        /*0054*/ 	.byte	0x04, 0x36
        /*0056*/ 	.short	(.L_23 - .L_22)
.L_22:
        /*0058*/ 	.word	0x00000008
.L_23:


//--------------------- .nv.info._Z10prefix_sumPfS_S_ --------------------------
	.section	.nv.info._Z10prefix_sumPfS_S_,"",@"SHT_CUDA_INFO"
	.sectionflags	@""
	.align	4


	//----- nvinfo : EIATTR_CUDA_API_VERSION
	.align		4
        /*0000*/ 	.byte	0x04, 0x37
        /*0002*/ 	.short	(.L_25 - .L_24)
.L_24:
        /*0004*/ 	.word	0x00000082


	//----- nvinfo : EIATTR_KPARAM_INFO
	.align		4
.L_25:
        /*0008*/ 	.byte	0x04, 0x17
        /*000a*/ 	.short	(.L_27 - .L_26)
.L_26:
        /*000c*/ 	.word	0x00000000
        /*0010*/ 	.short	0x0002
        /*0012*/ 	.short	0x0010
        /*0014*/ 	.byte	0x00, 0xf5, 0x21, 0x00


	//----- nvinfo : EIATTR_KPARAM_INFO
	.align		4
.L_27:
        /*0018*/ 	.byte	0x04, 0x17
        /*001a*/ 	.short	(.L_29 - .L_28)
.L_28:
        /*001c*/ 	.word	0x00000000
        /*0020*/ 	.short	0x0001
        /*0022*/ 	.short	0x0008
        /*0024*/ 	.byte	0x00, 0xf5, 0x21, 0x00


	//----- nvinfo : EIATTR_KPARAM_INFO
	.align		4
.L_29:
        /*0028*/ 	.byte	0x04, 0x17
        /*002a*/ 	.short	(.L_31 - .L_30)
.L_30:
        /*002c*/ 	.word	0x00000000
        /*0030*/ 	.short	0x0000
        /*0032*/ 	.short	0x0000
        /*0034*/ 	.byte	0x00, 0xf5, 0x21, 0x00


	//----- nvinfo : EIATTR_SPARSE_MMA_MASK
	.align		4
.L_31:
        /*0038*/ 	.byte	0x03, 0x50
        /*003a*/ 	.short	0x0000


	//----- nvinfo : EIATTR_MAXREG_COUNT
	.align		4
        /*003c*/ 	.byte	0x03, 0x1b
        /*003e*/ 	.short	0x00ff


	//----- nvinfo : EIATTR_NUM_BARRIERS
	.align		4
        /*0040*/ 	.byte	0x02, 0x4c
        /*0042*/ 	.byte	0x01
	.zero		1


	//----- nvinfo : EIATTR_MERCURY_ISA_VERSION
	.align		4
        /*0044*/ 	.byte	0x03, 0x5f
        /*0046*/ 	.short	0x0101


	//----- nvinfo : EIATTR_VRC_CTA_INIT_COUNT
	.align		4
        /*0048*/ 	.byte	0x02, 0x4a
	.zero		1
	.zero		1


	//----- nvinfo : EIATTR_EXIT_INSTR_OFFSETS
	.align		4
        /*004c*/ 	.byte	0x04, 0x1c
        /*004e*/ 	.short	(.L_33 - .L_32)


	//   ....[0]....
.L_32:
        /*0050*/ 	.word	0x00000340


	//   ....[1]....
        /*0054*/ 	.word	0x00000390


	//----- nvinfo : EIATTR_CBANK_PARAM_SIZE
	.align		4
.L_33:
        /*0058*/ 	.byte	0x03, 0x19
        /*005a*/ 	.short	0x0018


	//----- nvinfo : EIATTR_PARAM_CBANK
	.align		4
        /*005c*/ 	.byte	0x04, 0x0a
        /*005e*/ 	.short	(.L_35 - .L_34)
	.align		4
.L_34:
        /*0060*/ 	.word	index@(.nv.constant0._Z10prefix_sumPfS_S_)
        /*0064*/ 	.short	0x0380
        /*0066*/ 	.short	0x0018


	//----- nvinfo : EIATTR_SW_WAR
	.align		4
.L_35:
        /*0068*/ 	.byte	0x04, 0x36
        /*006a*/ 	.short	(.L_37 - .L_36)
.L_36:
        /*006c*/ 	.word	0x00000008
.L_37:


//--------------------- .nv.callgraph             --------------------------
	.section	.nv.callgraph,"",@"SHT_CUDA_CALLGRAPH"
	.align	4
	.sectionentsize	8
	.align		4
        /*0000*/ 	.word	0x00000000
	.align		4
        /*0004*/ 	.word	0xffffffff
	.align		4
        /*0008*/ 	.word	0x00000000
	.align		4
        /*000c*/ 	.word	0xfffffffe
	.align		4
        /*0010*/ 	.word	0x00000000
	.align		4
        /*0014*/ 	.word	0xfffffffd
	.align		4
        /*0018*/ 	.word	0x00000000
	.align		4
        /*001c*/ 	.word	0xfffffffc


//--------------------- .text._Z15block_reductionPfS_ --------------------------
	.section	.text._Z15block_reductionPfS_,"ax",@progbits
	.align	128
        .global         _Z15block_reductionPfS_
        .type           _Z15block_reductionPfS_,@function
        .size           _Z15block_reductionPfS_,(.L_x_2 - _Z15block_reductionPfS_)
        .other          _Z15block_reductionPfS_,@"STO_CUDA_ENTRY STV_DEFAULT"
_Z15block_reductionPfS_:
.text._Z15block_reductionPfS_:
[----:B------:R-:W-:Y:S01]  /*0000*/  LDC R1, c[0x0][0x37c] ;  /* 0x0000df00ff017b82 */ /* 0x000fe20000000800 */
[----:B------:R-:W0:Y:S01]  /*0010*/  S2R R7, SR_TID.X ;  /* 0x0000000000077919 */ /* 0x000e220000002100 */
[----:B------:R-:W0:Y:S01]  /*0020*/  LDCU UR4, c[0x0][0x360] ;  /* 0x00006c00ff0477ac */ /* 0x000e220008000800 */
[----:B------:R-:W0:Y:S02]  /*0030*/  S2R R0, SR_CTAID.X ;  /* 0x0000000000007919 */ /* 0x000e240000002500 */
[----:B0-----:R-:W-:-:S05]  /*0040*/  IMAD R7, R0, UR4, R7 ;  /* 0x0000000400077c24 */ /* 0x001fca000f8e0207 */
[----:B------:R-:W-:-:S04]  /*0050*/  ISETP.GT.AND P0, PT, R7, 0x63, PT ;  /* 0x000000630700780c */ /* 0x000fc80003f04270 */
[----:B------:R-:W-:-:S13]  /*0060*/  ISETP.EQ.OR P0, PT, R0, RZ, P0 ;  /* 0x000000ff0000720c */ /* 0x000fda0000702670 */
[----:B------:R-:W-:Y:S05]  /*0070*/  @P0 EXIT ;  /* 0x000000000000094d */ /* 0x000fea0003800000 */
[----:B------:R-:W0:Y:S01]  /*0080*/  LDC.64 R2, c[0x0][0x388] ;  /* 0x0000e200ff027b82 */ /* 0x000e220000000a00 */
[----:B------:R-:W1:Y:S01]  /*0090*/  LDCU.64 UR4, c[0x0][0x358] ;  /* 0x00006b00ff0477ac */ /* 0x000e620008000a00 */
[----:B------:R-:W-:-:S06]  /*00a0*/  IADD3 R9, PT, PT, R0, -0x1, RZ ;  /* 0xffffffff00097810 */ /* 0x000fcc0007ffe0ff */
[----:B------:R-:W2:Y:S01]  /*00b0*/  LDC.64 R4, c[0x0][0x380] ;  /* 0x0000e000ff047b82 */ /* 0x000ea20000000a00 */
[----:B0-----:R-:W-:-:S06]  /*00c0*/  IMAD.WIDE.U32 R2, R9, 0x4, R2 ;  /* 0x0000000409027825 */ /* 0x001fcc00078e0002 */
[----:B-1----:R-:W3:Y:S01]  /*00d0*/  LDG.E R2, desc[UR4][R2.64] ;  /* 0x0000000402027981 */ /* 0x002ee2000c1e1900 */
[----:B--2---:R-:W-:-:S05]  /*00e0*/  IMAD.WIDE R4, R7, 0x4, R4 ;  /* 0x0000000407047825 */ /* 0x004fca00078e0204 */
[----:B------:R-:W3:Y:S02]  /*00f0*/  LDG.E R7, desc[UR4][R4.64] ;  /* 0x0000000404077981 */ /* 0x000ee4000c1e1900 */
[----:B---3--:R-:W-:-:S05]  /*0100*/  FADD R7, R2, R7 ;  /* 0x0000000702077221 */ /* 0x008fca0000000000 */
[----:B------:R-:W-:Y:S01]  /*0110*/  STG.E desc[UR4][R4.64], R7 ;  /* 0x0000000704007986 */ /* 0x000fe2000c101904 */
[----:B------:R-:W-:Y:S05]  /*0120*/  EXIT ;  /* 0x000000000000794d */ /* 0x000fea0003800000 */
.L_x_0:
[----:B------:R-:W-:-:S00]  /*0130*/  BRA `(.L_x_0) ;  /* 0xfffffffc00fc7947 */ /* 0x000fc0000383ffff */
[----:B------:R-:W-:-:S00]  /*0140*/  NOP ;  /* 0x0000000000007918 */ /* 0x000fc00000000000 */
        /* <DEDUP_REMOVED lines=11> */
.L_x_2:


//--------------------- .text._Z10prefix_sumPfS_S_ --------------------------
	.section	.text._Z10prefix_sumPfS_S_,"ax",@progbits
	.align	128
        .global         _Z10prefix_sumPfS_S_
        .type           _Z10prefix_sumPfS_S_,@function
        .size           _Z10prefix_sumPfS_S_,(.L_x_3 - _Z10prefix_sumPfS_S_)
        .other          _Z10prefix_sumPfS_S_,@"STO_CUDA_ENTRY STV_DEFAULT"
_Z10prefix_sumPfS_S_:
.text._Z10prefix_sumPfS_S_:
[----:B------:R-:W-:Y:S01]  /*0000*/  LDC R1, c[0x0][0x37c] ;  /* 0x0000df00ff017b82 */ /* 0x000fe20000000800 */
[----:B------:R-:W0:Y:S01]  /*0010*/  S2R R13, SR_TID.X ;  /* 0x00000000000d7919 */ /* 0x000e220000002100 */
[----:B------:R-:W0:Y:S01]  /*0020*/  LDCU UR4, c[0x0][0x360] ;  /* 0x00006c00ff0477ac */ /* 0x000e220008000800 */
[----:B------:R-:W0:Y:S01]  /*0030*/  S2R R0, SR_CTAID.X ;  /* 0x0000000000007919 */ /* 0x000e220000002500 */
[----:B------:R-:W1:Y:S01]  /*0040*/  LDCU.64 UR6, c[0x0][0x358] ;  /* 0x00006b00ff0677ac */ /* 0x000e620008000a00 */
[----:B0-----:R-:W-:-:S05]  /*0050*/  IMAD R5, R0, UR4, R13 ;  /* 0x0000000400057c24 */ /* 0x001fca000f8e020d */
[----:B------:R-:W-:-:S13]  /*0060*/  ISETP.GT.AND P0, PT, R5, 0x63, PT ;  /* 0x000000630500780c */ /* 0x000fda0003f04270 */
[----:B------:R-:W0:Y:S02]  /*0070*/  @!P0 LDC.64 R2, c[0x0][0x380] ;  /* 0x0000e000ff028b82 */ /* 0x000e240000000a00 */
[----:B0-----:R-:W-:-:S06]  /*0080*/  @!P0 IMAD.WIDE R2, R5, 0x4, R2 ;  /* 0x0000000405028825 */ /* 0x001fcc00078e0202 */
[----:B-1----:R-:W2:Y:S01]  /*0090*/  @!P0 LDG.E R3, desc[UR6][R2.64] ;  /* 0x0000000602038981 */ /* 0x002ea2000c1e1900 */
[----:B------:R-:W0:Y:S01]  /*00a0*/  S2UR UR5, SR_CgaCtaId ;  /* 0x00000000000579c3 */ /* 0x000e220000008800 */
[----:B------:R-:W-:Y:S01]  /*00b0*/  UMOV UR4, 0x400 ;  /* 0x0000040000047882 */ /* 0x000fe20000000000 */
[C---:B------:R-:W-:Y:S02]  /*00c0*/  ISETP.NE.AND P1, PT, R13.reuse, RZ, PT ;  /* 0x000000ff0d00720c */ /* 0x040fe40003f25270 */
[----:B------:R-:W-:Y:S01]  /*00d0*/  ISETP.GE.U32.AND P2, PT, R13, 0x2, PT ;  /* 0x000000020d00780c */ /* 0x000fe20003f46070 */
[----:B0-----:R-:W-:-:S06]  /*00e0*/  ULEA UR4, UR5, UR4, 0x18 ;  /* 0x0000000405047291 */ /* 0x001fcc000f8ec0ff */
[----:B------:R-:W-:-:S05]  /*00f0*/  LEA R4, R13, UR4, 0x2 ;  /* 0x000000040d047c11 */ /* 0x000fca000f8e10ff */
[----:B--2---:R-:W-:Y:S04]  /*0100*/  @!P0 STS [R4], R3 ;  /* 0x0000000304008388 */ /* 0x004fe80000000800 */
[----:B------:R-:W-:Y:S01]  /*0110*/  @P0 STS [R4], RZ ;  /* 0x000000ff04000388 */ /* 0x000fe20000000800 */
[----:B------:R-:W-:Y:S06]  /*0120*/  BAR.SYNC.DEFER_BLOCKING 0x0 ;  /* 0x0000000000007b1d */ /* 0x000fec0000010000 */
[----:B------:R-:W-:Y:S04]  /*0130*/  @P1 LDS R6, [R4] ;  /* 0x0000000004061984 */ /* 0x000fe80000000800 */
[----:B------:R-:W0:Y:S02]  /*0140*/  @P1 LDS R7, [R4+-0x4] ;  /* 0xfffffc0004071984 */ /* 0x000e240000000800 */
[----:B0-----:R-:W-:-:S05]  /*0150*/  @P1 FADD R7, R6, R7 ;  /* 0x0000000706071221 */ /* 0x001fca0000000000 */
[----:B------:R-:W-:Y:S01]  /*0160*/  @P1 STS [R4], R7 ;  /* 0x0000000704001388 */ /* 0x000fe20000000800 */
[----:B------:R-:W-:Y:S01]  /*0170*/  BAR.SYNC.DEFER_BLOCKING 0x0 ;  /* 0x0000000000007b1d */ /* 0x000fe20000010000 */
[----:B------:R-:W-:-:S05]  /*0180*/  ISETP.GE.U32.AND P1, PT, R13, 0x4, PT ;  /* 0x000000040d00780c */ /* 0x000fca0003f26070 */
        /* <DEDUP_REMOVED lines=16> */
[----:B------:R-:W-:Y:S06]  /*0290*/  BAR.SYNC.DEFER_BLOCKING 0x0 ;  /* 0x0000000000007b1d */ /* 0x000fec0000010000 */
[----:B------:R-:W-:Y:S04]  /*02a0*/  @P1 LDS R2, [R4] ;  /* 0x0000000004021984 */ /* 0x000fe80000000800 */
[----:B------:R-:W0:Y:S02]  /*02b0*/  @P1 LDS R9, [R4+-0x40] ;  /* 0xffffc00004091984 */ /* 0x000e240000000800 */
[----:B0-----:R-:W-:-:S02]  /*02c0*/  @P1 FADD R9, R2, R9 ;  /* 0x0000000902091221 */ /* 0x001fc40000000000 */
[----:B------:R-:W0:Y:S03]  /*02d0*/  @!P0 LDC.64 R2, c[0x0][0x388] ;  /* 0x0000e200ff028b82 */ /* 0x000e260000000a00 */
[----:B------:R-:W-:Y:S05]  /*02e0*/  @P1 STS [R4], R9 ;  /* 0x0000000904001388 */ /* 0x000fea0000000800 */
[----:B------:R-:W-:Y:S01]  /*02f0*/  BAR.SYNC.DEFER_BLOCKING 0x0 ;  /* 0x0000000000007b1d */ /* 0x000fe20000010000 */
[----:B------:R-:W-:Y:S01]  /*0300*/  ISETP.NE.AND P1, PT, R13, 0x1f, PT ;  /* 0x0000001f0d00780c */ /* 0x000fe20003f25270 */
[----:B0-----:R-:W-:-:S04]  /*0310*/  @!P0 IMAD.WIDE R2, R5, 0x4, R2 ;  /* 0x0000000405028825 */ /* 0x001fc800078e0202 */
[----:B------:R-:W0:Y:S04]  /*0320*/  @!P0 LDS R11, [R4] ;  /* 0x00000000040b8984 */ /* 0x000e280000000800 */
[----:B0-----:R0:W-:Y:S04]  /*0330*/  @!P0 STG.E desc[UR6][R2.64], R11 ;  /* 0x0000000b02008986 */ /* 0x0011e8000c101906 */
[----:B------:R-:W-:Y:S05]  /*0340*/  @P1 EXIT ;  /* 0x000000000000194d */ /* 0x000fea0003800000 */
[----:B------:R-:W1:Y:S01]  /*0350*/  LDS R5, [UR4+0x7c] ;  /* 0x00007c04ff057984 */ /* 0x000e620008000800 */
[----:B0-----:R-:W0:Y:S02]  /*0360*/  LDC.64 R2, c[0x0][0x390] ;  /* 0x0000e400ff027b82 */ /* 0x001e240000000a00 */
[----:B0-----:R-:W-:-:S05]  /*0370*/  IMAD.WIDE.U32 R2, R0, 0x4, R2 ;  /* 0x0000000400027825 */ /* 0x001fca00078e0002 */
[----:B-1----:R-:W-:Y:S01]  /*0380*/  STG.E desc[UR6][R2.64], R5 ;  /* 0x0000000502007986 */ /* 0x002fe2000c101906 */
[----:B------:R-:W-:Y:S05]  /*0390*/  EXIT ;  /* 0x000000000000794d */ /* 0x000fea0003800000 */
.L_x_1:
        /* <DEDUP_REMOVED lines=14> */
.L_x_3:


//--------------------- .nv.shared.reserved.0     --------------------------
	.section	.nv.shared.reserved.0,"aw",@nobits
	.weak		__nv_reservedSMEM_offset_0_alias
	.size		__nv_reservedSMEM_offset_0_alias, 0, 64
	.other		__nv_reservedSMEM_offset_0_alias,@"STO_CUDA_RESERVED_SHARED STV_DEFAULT"
__nv_reservedSMEM_offset_0_alias:
	.zero		0
	.zero		64


//--------------------- .nv.shared._Z10prefix_sumPfS_S_ --------------------------
	.section	.nv.shared._Z10prefix_sumPfS_S_,"aw",@nobits
	.sectionflags	@""
	.align	4
.nv.shared._Z10prefix_sumPfS_S_:
	.zero		1152


//--------------------- .nv.constant0._Z15block_reductionPfS_ --------------------------
	.section	.nv.constant0._Z15block_reductionPfS_,"a",@progbits
	.sectionflags	@""
	.align	4
.nv.constant0._Z15block_reductionPfS_:
	.zero		912


//--------------------- .nv.constant0._Z10prefix_sumPfS_S_ --------------------------
	.section	.nv.constant0._Z10prefix_sumPfS_S_,"a",@progbits
	.sectionflags	@""
	.align	4
.nv.constant0._Z10prefix_sumPfS_S_:
	.zero		920


//--------------------- SYMBOLS --------------------------

	.type		.nv.reservedSmem.offset0,@object
	.size		.nv.reservedSmem.offset0,0x4
	.type		.nv.reservedSmem.cap,@object
	.size		.nv.reservedSmem.cap,0x4
